//
// Generated by NVIDIA NVVM Compiler
//
// Compiler Build ID: CL-36424714
// Cuda compilation tools, release 13.0, V13.0.88
// Based on NVVM 20.0.0
//

.version 9.0
.target sm_100
.address_size 64

	// .globl	entropy
// _ZZ7entropyE10sharedData has been demoted

.visible .entry entropy(
	.param .u64 .ptr .align 1 entropy_param_0,
	.param .u64 .ptr .align 1 entropy_param_1,
	.param .u64 .ptr .align 1 entropy_param_2,
	.param .u32 entropy_param_3
)
{
	.reg .pred 	%p<10>;
	.reg .b32 	%r<44>;
	.reg .b32 	%f<10>;
	.reg .b64 	%rd<13>;
	.reg .b64 	%fd<52>;
	// demoted variable
	.shared .align 4 .b8 _ZZ7entropyE10sharedData[4096];
	ld.param.u64 	%rd1, [entropy_param_0];
	ld.param.u64 	%rd2, [entropy_param_1];
	ld.param.u64 	%rd3, [entropy_param_2];
	ld.param.u32 	%r18, [entropy_param_3];
	mov.u32 	%r1, %ctaid.y;
	mov.u32 	%r2, %tid.x;
	mov.u32 	%r43, %ntid.x;
	mov.u32 	%r19, %ctaid.x;
	mad.lo.s32 	%r20, %r43, %r19, %r2;
	mad.lo.s32 	%r4, %r18, %r1, %r20;
	setp.ge.s32 	%p1, %r20, %r18;
	mov.f64 	%fd48, 0d0000000000000000;
	@%p1 bra 	$L__BB0_2;
	cvta.to.global.u64 	%rd4, %rd1;
	cvta.to.global.u64 	%rd5, %rd3;
	mul.wide.s32 	%rd6, %r4, 4;
	add.s64 	%rd7, %rd4, %rd6;
	ld.global.f32 	%f1, [%rd7];
	mul.wide.u32 	%rd8, %r1, 4;
	add.s64 	%rd9, %rd5, %rd8;
	ld.global.f32 	%f2, [%rd9];
	div.rn.f32 	%f3, %f1, %f2;
	cvt.f64.f32 	%fd48, %f3;
$L__BB0_2:
	add.f64 	%fd49, %fd48, 0d3D719799812DEA11;
	{
	.reg .b32 %temp; 
	mov.b64 	{%temp, %r39}, %fd49;
	}
	{
	.reg .b32 %temp; 
	mov.b64 	{%r40, %temp}, %fd49;
	}
	setp.gt.s32 	%p2, %r39, 1048575;
	mov.b32 	%r41, -1023;
	@%p2 bra 	$L__BB0_4;
	mul.f64 	%fd49, %fd49, 0d4350000000000000;
	{
	.reg .b32 %temp; 
	mov.b64 	{%temp, %r39}, %fd49;
	}
	{
	.reg .b32 %temp; 
	mov.b64 	{%r40, %temp}, %fd49;
	}
	mov.b32 	%r41, -1077;
$L__BB0_4:
	add.s32 	%r23, %r39, -1;
	setp.gt.u32 	%p3, %r23, 2146435070;
	@%p3 bra 	$L__BB0_8;
	shr.u32 	%r26, %r39, 20;
	add.s32 	%r42, %r41, %r26;
	and.b32  	%r27, %r39, 1048575;
	or.b32  	%r28, %r27, 1072693248;
	mov.b64 	%fd50, {%r40, %r28};
	setp.lt.u32 	%p5, %r28, 1073127583;
	@%p5 bra 	$L__BB0_7;
	{
	.reg .b32 %temp; 
	mov.b64 	{%r29, %temp}, %fd50;
	}
	{
	.reg .b32 %temp; 
	mov.b64 	{%temp, %r30}, %fd50;
	}
	add.s32 	%r31, %r30, -1048576;
	mov.b64 	%fd50, {%r29, %r31};
	add.s32 	%r42, %r42, 1;
$L__BB0_7:
	add.f64 	%fd14, %fd50, 0dBFF0000000000000;
	add.f64 	%fd15, %fd50, 0d3FF0000000000000;
	rcp.approx.ftz.f64 	%fd16, %fd15;
	neg.f64 	%fd17, %fd15;
	fma.rn.f64 	%fd18, %fd17, %fd16, 0d3FF0000000000000;
	fma.rn.f64 	%fd19, %fd18, %fd18, %fd18;
	fma.rn.f64 	%fd20, %fd19, %fd16, %fd16;
	mul.f64 	%fd21, %fd14, %fd20;
	fma.rn.f64 	%fd22, %fd14, %fd20, %fd21;
	mul.f64 	%fd23, %fd22, %fd22;
	fma.rn.f64 	%fd24, %fd23, 0d3EB1380B3AE80F1E, 0d3ED0EE258B7A8B04;
	fma.rn.f64 	%fd25, %fd24, %fd23, 0d3EF3B2669F02676F;
	fma.rn.f64 	%fd26, %fd25, %fd23, 0d3F1745CBA9AB0956;
	fma.rn.f64 	%fd27, %fd26, %fd23, 0d3F3C71C72D1B5154;
	fma.rn.f64 	%fd28, %fd27, %fd23, 0d3F624924923BE72D;
	fma.rn.f64 	%fd29, %fd28, %fd23, 0d3F8999999999A3C4;
	fma.rn.f64 	%fd30, %fd29, %fd23, 0d3FB5555555555554;
	sub.f64 	%fd31, %fd14, %fd22;
	add.f64 	%fd32, %fd31, %fd31;
	neg.f64 	%fd33, %fd22;
	fma.rn.f64 	%fd34, %fd33, %fd14, %fd32;
	mul.f64 	%fd35, %fd20, %fd34;
	mul.f64 	%fd36, %fd23, %fd30;
	fma.rn.f64 	%fd37, %fd36, %fd22, %fd35;
	xor.b32  	%r32, %r42, -2147483648;
	mov.b32 	%r33, 1127219200;
	mov.b64 	%fd38, {%r32, %r33};
	mov.b32 	%r34, -2147483648;
	mov.b64 	%fd39, {%r34, %r33};
	sub.f64 	%fd40, %fd38, %fd39;
	fma.rn.f64 	%fd41, %fd40, 0d3FE62E42FEFA39EF, %fd22;
	fma.rn.f64 	%fd42, %fd40, 0dBFE62E42FEFA39EF, %fd41;
	sub.f64 	%fd43, %fd42, %fd22;
	sub.f64 	%fd44, %fd37, %fd43;
	fma.rn.f64 	%fd45, %fd40, 0d3C7ABC9E3B39803F, %fd44;
	add.f64 	%fd51, %fd41, %fd45;
	bra.uni 	$L__BB0_9;
$L__BB0_8:
	fma.rn.f64 	%fd13, %fd49, 0d7FF0000000000000, 0d7FF0000000000000;
	{
	.reg .b32 %temp; 
	mov.b64 	{%temp, %r24}, %fd49;
	}
	and.b32  	%r25, %r24, 2147483647;
	setp.eq.s32 	%p4, %r25, 0;
	selp.f64 	%fd51, 0dFFF0000000000000, %fd13, %p4;
$L__BB0_9:
	neg.f64 	%fd46, %fd51;
	mul.f64 	%fd47, %fd48, %fd46;
	cvt.rn.f32.f64 	%f4, %fd47;
	shl.b32 	%r35, %r2, 2;
	mov.u32 	%r36, _ZZ7entropyE10sharedData;
	add.s32 	%r15, %r36, %r35;
	st.shared.f32 	[%r15], %f4;
	bar.sync 	0;
	setp.lt.u32 	%p6, %r43, 2;
	@%p6 bra 	$L__BB0_13;
$L__BB0_10:
	shr.u32 	%r17, %r43, 1;
	setp.ge.u32 	%p7, %r2, %r17;
	@%p7 bra 	$L__BB0_12;
	shl.b32 	%r37, %r17, 2;
	add.s32 	%r38, %r15, %r37;
	ld.shared.f32 	%f5, [%r38];
	ld.shared.f32 	%f6, [%r15];
	add.f32 	%f7, %f5, %f6;
	st.shared.f32 	[%r15], %f7;
$L__BB0_12:
	bar.sync 	0;
	setp.gt.u32 	%p8, %r43, 3;
	mov.u32 	%r43, %r17;
	@%p8 bra 	$L__BB0_10;
$L__BB0_13:
	setp.ne.s32 	%p9, %r2, 0;
	@%p9 bra 	$L__BB0_15;
	cvta.to.global.u64 	%rd10, %rd2;
	mul.wide.u32 	%rd11, %r1, 4;
	add.s64 	%rd12, %rd10, %rd11;
	ld.shared.f32 	%f8, [_ZZ7entropyE10sharedData];
	atom.global.add.f32 	%f9, [%rd12], %f8;
$L__BB0_15:
	ret;

}


// ===== COMPILED SASS (sm_100) =====

	.target	sm_100

	.elftype	@"ET_EXEC"


//--------------------- .note.nv.tkinfo           --------------------------
	.section	.note.nv.tkinfo,"",@"SHT_NOTE"
	.sectionflags	@"SHF_NOTE_NV_TKINFO"
	.tkinfo
        /*0018*/ 	.word	0x00000002
        /*0030*/ 	.string	""
        /*0030*/ 	.string	"ptxas"
        /*0030*/ 	.string	"Cuda compilation tools, release 13.0, V13.0.88"
        /*0030*/ 	.string	"Build cuda_13.0.r13.0/compiler.36424714_0"
        /*0030*/ 	.string	"-arch sm_100 -m 64 "



//--------------------- .note.nv.cuinfo           --------------------------
	.section	.note.nv.cuinfo,"",@"SHT_NOTE"
	.sectionflags	@"SHF_NOTE_NV_CUINFO"
        /*0018*/ 	.short	0x0002
        /*001a*/ 	.short	0x0064
        /*001c*/ 	.short	0x0082
	.zero		2


//--------------------- .nv.info                  --------------------------
	.section	.nv.info,"",@"SHT_CUDA_INFO"
	.align	4


	//----- nvinfo : EIATTR_REGCOUNT
	.align		4
        /*0000*/ 	.byte	0x04, 0x2f
        /*0002*/ 	.short	(.L_1 - .L_0)
	.align		4
.L_0:
        /*0004*/ 	.word	index@(entropy)
        /*0008*/ 	.word	0x0000001a


	//----- nvinfo : EIATTR_FRAME_SIZE
	.align		4
.L_1:
        /*000c*/ 	.byte	0x04, 0x11
        /*000e*/ 	.short	(.L_3 - .L_2)
	.align		4
.L_2:
        /*0010*/ 	.word	index@($__internal_0_$__cuda_sm3x_div_rn_noftz_f32_slowpath)
        /*0014*/ 	.word	0x00000000


	//----- nvinfo : EIATTR_FRAME_SIZE
	.align		4
.L_3:
        /*0018*/ 	.byte	0x04, 0x11
        /*001a*/ 	.short	(.L_5 - .L_4)
	.align		4
.L_4:
        /*001c*/ 	.word	index@(entropy)
        /*0020*/ 	.word	0x00000000


	//----- nvinfo : EIATTR_MIN_STACK_SIZE
	.align		4
.L_5:
        /*0024*/ 	.byte	0x04, 0x12
        /*0026*/ 	.short	(.L_7 - .L_6)
	.align		4
.L_6:
        /*0028*/ 	.word	index@(entropy)
        /*002c*/ 	.word	0x00000000
.L_7:


//--------------------- .nv.compat                --------------------------
	.section	.nv.compat,"",@"SHT_CUDA_COMPAT_INFO"
	.align	4
        /*0000*/ 	.byte	0x02, 0x09, 0x00, 0x00, 0x02, 0x02, 0x01, 0x00, 0x02, 0x05, 0x05, 0x00, 0x03, 0x07, 0x01, 0x01
        /*0010*/ 	.byte	0x02, 0x03, 0x00, 0x00, 0x02, 0x06, 0x01, 0x00, 0x04, 0x0b, 0x08, 0x00, 0x01, 0x00, 0x00, 0x00
        /*0020*/ 	.byte	0x00, 0x00, 0x00, 0x00


//--------------------- .nv.info.entropy          --------------------------
	.section	.nv.info.entropy,"",@"SHT_CUDA_INFO"
	.sectionflags	@""
	.align	4


	//----- nvinfo : EIATTR_CUDA_API_VERSION
	.align		4
        /*0000*/ 	.byte	0x04, 0x37
        /*0002*/ 	.short	(.L_9 - .L_8)
.L_8:
        /*0004*/ 	.word	0x00000082


	//----- nvinfo : EIATTR_KPARAM_INFO
	.align		4
.L_9:
        /*0008*/ 	.byte	0x04, 0x17
        /*000a*/ 	.short	(.L_11 - .L_10)
.L_10:
        /*000c*/ 	.word	0x00000000
        /*0010*/ 	.short	0x0003
        /*0012*/ 	.short	0x0018
        /*0014*/ 	.byte	0x00, 0xf0, 0x11, 0x00


	//----- nvinfo : EIATTR_KPARAM_INFO
	.align		4
.L_11:
        /*0018*/ 	.byte	0x04, 0x17
        /*001a*/ 	.short	(.L_13 - .L_12)
.L_12:
        /*001c*/ 	.word	0x00000000
        /*0020*/ 	.short	0x0002
        /*0022*/ 	.short	0x0010
        /*0024*/ 	.byte	0x00, 0xf5, 0x21, 0x00


	//----- nvinfo : EIATTR_KPARAM_INFO
	.align		4
.L_13:
        /*0028*/ 	.byte	0x04, 0x17
        /*002a*/ 	.short	(.L_15 - .L_14)
.L_14:
        /*002c*/ 	.word	0x00000000
        /*0030*/ 	.short	0x0001
        /*0032*/ 	.short	0x0008
        /*0034*/ 	.byte	0x00, 0xf5, 0x21, 0x00


	//----- nvinfo : EIATTR_KPARAM_INFO
	.align		4
.L_15:
        /*0038*/ 	.byte	0x04, 0x17
        /*003a*/ 	.short	(.L_17 - .L_16)
.L_16:
        /*003c*/ 	.word	0x00000000
        /*0040*/ 	.short	0x0000
        /*0042*/ 	.short	0x0000
        /*0044*/ 	.byte	0x00, 0xf5, 0x21, 0x00


	//----- nvinfo : EIATTR_SPARSE_MMA_MASK
	.align		4
.L_17:
        /*0048*/ 	.byte	0x03, 0x50
        /*004a*/ 	.short	0x0000


	//----- nvinfo : EIATTR_MAXREG_COUNT
	.align		4
        /*004c*/ 	.byte	0x03, 0x1b
        /*004e*/ 	.short	0x00ff


	//----- nvinfo : EIATTR_NUM_BARRIERS
	.align		4
        /*0050*/ 	.byte	0x02, 0x4c
        /*0052*/ 	.byte	0x01
	.zero		1


	//----- nvinfo : EIATTR_MERCURY_ISA_VERSION
	.align		4
        /*0054*/ 	.byte	0x03, 0x5f
        /*0056*/ 	.short	0x0101


	//----- nvinfo : EIATTR_VRC_CTA_INIT_COUNT
	.align		4
        /*0058*/ 	.byte	0x02, 0x4a
	.zero		1
	.zero		1


	//----- nvinfo : EIATTR_EXIT_INSTR_OFFSETS
	.align		4
        /*005c*/ 	.byte	0x04, 0x1c
        /*005e*/ 	.short	(.L_19 - .L_18)


	//   ....[0]....
.L_18:
        /*0060*/ 	.word	0x00000900


	//   ....[1]....
        /*0064*/ 	.word	0x00000980


	//----- nvinfo : EIATTR_CRS_STACK_SIZE
	.align		4
.L_19:
        /*0068*/ 	.byte	0x04, 0x1e
        /*006a*/ 	.short	(.L_21 - .L_20)
.L_20:
        /*006c*/ 	.word	0x00000000


	//----- nvinfo : EIATTR_CBANK_PARAM_SIZE
	.align		4
.L_21:
        /*0070*/ 	.byte	0x03, 0x19
        /*0072*/ 	.short	0x001c


	//----- nvinfo : EIATTR_PARAM_CBANK
	.align		4
        /*0074*/ 	.byte	0x04, 0x0a
        /*0076*/ 	.short	(.L_23 - .L_22)
	.align		4
.L_22:
        /*0078*/ 	.word	index@(.nv.constant0.entropy)
        /*007c*/ 	.short	0x0380
        /*007e*/ 	.short	0x001c


	//----- nvinfo : EIATTR_SW_WAR
	.align		4
.L_23:
        /*0080*/ 	.byte	0x04, 0x36
        /*0082*/ 	.short	(.L_25 - .L_24)
.L_24:
        /*0084*/ 	.word	0x00000008
.L_25:


//--------------------- .nv.callgraph             --------------------------
	.section	.nv.callgraph,"",@"SHT_CUDA_CALLGRAPH"
	.align	4
	.sectionentsize	8
	.align		4
        /*0000*/ 	.word	0x00000000
	.align		4
        /*0004*/ 	.word	0xffffffff
	.align		4
        /*0008*/ 	.word	0x00000000
	.align		4
        /*000c*/ 	.word	0xfffffffe
	.align		4
        /*0010*/ 	.word	0x00000000
	.align		4
        /*0014*/ 	.word	0xfffffffd
	.align		4
        /*0018*/ 	.word	0x00000000
	.align		4
        /*001c*/ 	.word	0xfffffffc


//--------------------- .text.entropy             --------------------------
	.section	.text.entropy,"ax",@progbits
	.align	128
        .global         entropy
        .type           entropy,@function
        .size           entropy,(.L_x_21 - entropy)
        .other          entropy,@"STO_CUDA_ENTRY STV_DEFAULT"
entropy:
.text.entropy:
[----:B------:R-:W-:Y:S01]  /*0000*/  LDC R1, c[0x0][0x37c] ;  /* 0x0000df00ff017b82 */ /* 0x000fe20000000800 */
[----:B------:R-:W0:Y:S01]  /*0010*/  S2R R2, SR_TID.X ;  /* 0x0000000000027919 */ /* 0x000e220000002100 */
[----:B------:R-:W1:Y:S01]  /*0020*/  LDCU UR4, c[0x0][0x360] ;  /* 0x00006c00ff0477ac */ /* 0x000e620008000800 */
[----:B------:R-:W-:Y:S01]  /*0030*/  BSSY.RECONVERGENT B0, `(.L_x_0) ;  /* 0x000001f000007945 */ /* 0x000fe20003800200 */
[----:B------:R-:W-:Y:S01]  /*0040*/  CS2R R6, SRZ ;  /* 0x0000000000067805 */ /* 0x000fe2000001ff00 */
[----:B------:R-:W0:Y:S01]  /*0050*/  S2R R3, SR_CTAID.X ;  /* 0x0000000000037919 */ /* 0x000e220000002500 */
[----:B------:R-:W2:Y:S01]  /*0060*/  LDCU UR5, c[0x0][0x398] ;  /* 0x00007300ff0577ac */ /* 0x000ea20008000800 */
[----:B------:R-:W3:Y:S01]  /*0070*/  S2R R4, SR_CTAID.Y ;  /* 0x0000000000047919 */ /* 0x000ee20000002600 */
[----:B------:R-:W4:Y:S01]  /*0080*/  LDCU.64 UR6, c[0x0][0x358] ;  /* 0x00006b00ff0677ac */ /* 0x000f220008000a00 */
[----:B-1----:R-:W-:Y:S02]  /*0090*/  IMAD.U32 R5, RZ, RZ, UR4 ;  /* 0x00000004ff057e24 */ /* 0x002fe4000f8e00ff */
[----:B0-----:R-:W-:-:S05]  /*00a0*/  IMAD R3, R3, UR4, R2 ;  /* 0x0000000403037c24 */ /* 0x001fca000f8e0202 */
[----:B--2---:R-:W-:Y:S01]  /*00b0*/  ISETP.GE.AND P0, PT, R3, UR5, PT ;  /* 0x0000000503007c0c */ /* 0x004fe2000bf06270 */
[----:B---3--:R-:W-:-:S12]  /*00c0*/  IMAD R3, R4, UR5, R3 ;  /* 0x0000000504037c24 */ /* 0x008fd8000f8e0203 */
[----:B----4-:R-:W-:Y:S05]  /*00d0*/  @P0 BRA `(.L_x_1) ;  /* 0x0000000000500947 */ /* 0x010fea0003800000 */
[----:B------:R-:W0:Y:S08]  /*00e0*/  LDC.64 R8, c[0x0][0x390] ;  /* 0x0000e400ff087b82 */ /* 0x000e300000000a00 */
[----:B------:R-:W1:Y:S01]  /*00f0*/  LDC.64 R6, c[0x0][0x380] ;  /* 0x0000e000ff067b82 */ /* 0x000e620000000a00 */
[----:B0-----:R-:W-:-:S06]  /*0100*/  IMAD.WIDE.U32 R8, R4, 0x4, R8 ;  /* 0x0000000404087825 */ /* 0x001fcc00078e0008 */
[----:B------:R-:W2:Y:S01]  /*0110*/  LDG.E R9, desc[UR6][R8.64] ;  /* 0x0000000608097981 */ /* 0x000ea2000c1e1900 */
[----:B-1----:R-:W-:-:S05]  /*0120*/  IMAD.WIDE R6, R3, 0x4, R6 ;  /* 0x0000000403067825 */ /* 0x002fca00078e0206 */
[----:B------:R-:W3:Y:S01]  /*0130*/  LDG.E R0, desc[UR6][R6.64] ;  /* 0x0000000606007981 */ /* 0x000ee2000c1e1900 */
[----:B------:R-:W-:Y:S01]  /*0140*/  BSSY.RECONVERGENT B1, `(.L_x_2) ;  /* 0x000000c000017945 */ /* 0x000fe20003800200 */
[----:B--2---:R-:W0:Y:S08]  /*0150*/  MUFU.RCP R10, R9 ;  /* 0x00000009000a7308 */ /* 0x004e300000001000 */
[----:B---3--:R-:W1:Y:S01]  /*0160*/  FCHK P0, R0, R9 ;  /* 0x0000000900007302 */ /* 0x008e620000000000 */
[----:B0-----:R-:W-:-:S04]  /*0170*/  FFMA R3, -R9, R10, 1 ;  /* 0x3f80000009037423 */ /* 0x001fc8000000010a */
[----:B------:R-:W-:-:S04]  /*0180*/  FFMA R3, R10, R3, R10 ;  /* 0x000000030a037223 */ /* 0x000fc8000000000a */
[----:B------:R-:W-:-:S04]  /*0190*/  FFMA R10, R0, R3, RZ ;  /* 0x00000003000a7223 */ /* 0x000fc800000000ff */
[----:B------:R-:W-:-:S04]  /*01a0*/  FFMA R11, -R9, R10, R0 ;  /* 0x0000000a090b7223 */ /* 0x000fc80000000100 */
[----:B------:R-:W-:Y:S01]  /*01b0*/  FFMA R3, R3, R11, R10 ;  /* 0x0000000b03037223 */ /* 0x000fe2000000000a */
[----:B-1----:R-:W-:Y:S06]  /*01c0*/  @!P0 BRA `(.L_x_3) ;  /* 0x00000000000c8947 */ /* 0x002fec0003800000 */
[----:B------:R-:W-:-:S07]  /*01d0*/  MOV R6, 0x1f0 ;  /* 0x000001f000067802 */ /* 0x000fce0000000f00 */
[----:B------:R-:W-:Y:S05]  /*01e0*/  CALL.REL.NOINC `($__internal_0_$__cuda_sm3x_div_rn_noftz_f32_slowpath) ;  /* 0x0000000400e87944 */ /* 0x000fea0003c00000 */
[----:B------:R-:W-:-:S07]  /*01f0*/  IMAD.MOV.U32 R3, RZ, RZ, R0 ;  /* 0x000000ffff037224 */ /* 0x000fce00078e0000 */
.L_x_3:
[----:B------:R-:W-:Y:S05]  /*0200*/  BSYNC.RECONVERGENT B1 ;  /* 0x0000000000017941 */ /* 0x000fea0003800200 */
.L_x_2:
[----:B------:R0:W1:Y:S02]  /*0210*/  F2F.F64.F32 R6, R3 ;  /* 0x0000000300067310 */ /* 0x0000640000201800 */
.L_x_1:
[----:B------:R-:W-:Y:S05]  /*0220*/  BSYNC.RECONVERGENT B0 ;  /* 0x0000000000007941 */ /* 0x000fea0003800200 */
.L_x_0:
[----:B------:R-:W-:Y:S01]  /*0230*/  UMOV UR4, 0x812dea11 ;  /* 0x812dea1100047882 */ /* 0x000fe20000000000 */
[----:B------:R-:W-:Y:S01]  /*0240*/  UMOV UR5, 0x3d719799 ;  /* 0x3d71979900057882 */ /* 0x000fe20000000000 */
[----:B------:R-:W-:Y:S01]  /*0250*/  BSSY.RECONVERGENT B0, `(.L_x_4) ;  /* 0x0000054000007945 */ /* 0x000fe20003800200 */
[----:B-1----:R-:W-:-:S10]  /*0260*/  DADD R8, R6, UR4 ;  /* 0x0000000406087e29 */ /* 0x002fd40008000000 */
[----:B------:R-:W-:Y:S01]  /*0270*/  ISETP.GT.AND P0, PT, R9, 0xfffff, PT ;  /* 0x000fffff0900780c */ /* 0x000fe20003f04270 */
[----:B------:R-:W-:Y:S02]  /*0280*/  IMAD.MOV.U32 R10, RZ, RZ, R8 ;  /* 0x000000ffff0a7224 */ /* 0x000fe400078e0008 */
[--C-:B------:R-:W-:Y:S02]  /*0290*/  IMAD.MOV.U32 R11, RZ, RZ, R9.reuse ;  /* 0x000000ffff0b7224 */ /* 0x100fe400078e0009 */
[----:B0-----:R-:W-:-:S08]  /*02a0*/  IMAD.MOV.U32 R3, RZ, RZ, R9 ;  /* 0x000000ffff037224 */ /* 0x001fd000078e0009 */
[----:B------:R-:W-:-:S10]  /*02b0*/  @!P0 DMUL R10, R10, 1.80143985094819840000e+16 ;  /* 0x435000000a0a8828 */ /* 0x000fd40000000000 */
[----:B------:R-:W-:Y:S02]  /*02c0*/  @!P0 IMAD.MOV.U32 R3, RZ, RZ, R11 ;  /* 0x000000ffff038224 */ /* 0x000fe400078e000b */
[----:B------:R-:W-:Y:S02]  /*02d0*/  @!P0 IMAD.MOV.U32 R8, RZ, RZ, R10 ;  /* 0x000000ffff088224 */ /* 0x000fe400078e000a */
[----:B------:R-:W-:-:S05]  /*02e0*/  VIADD R0, R3, 0xffffffff ;  /* 0xffffffff03007836 */ /* 0x000fca0000000000 */
[----:B------:R-:W-:Y:S01]  /*02f0*/  ISETP.GT.U32.AND P1, PT, R0, 0x7feffffe, PT ;  /* 0x7feffffe0000780c */ /* 0x000fe20003f24070 */
[----:B------:R-:W-:Y:S02]  /*0300*/  IMAD.MOV.U32 R0, RZ, RZ, -0x3ff ;  /* 0xfffffc01ff007424 */ /* 0x000fe400078e00ff */
[----:B------:R-:W-:-:S10]  /*0310*/  @!P0 IMAD.MOV.U32 R0, RZ, RZ, -0x435 ;  /* 0xfffffbcbff008424 */ /* 0x000fd400078e00ff */
[----:B------:R-:W-:Y:S05]  /*0320*/  @P1 BRA `(.L_x_5) ;  /* 0x0000000400001947 */ /* 0x000fea0003800000 */
[----:B------:R-:W-:Y:S01]  /*0330*/  LOP3.LUT R9, R3, 0xfffff, RZ, 0xc0, !PT ;  /* 0x000fffff03097812 */ /* 0x000fe200078ec0ff */
[----:B------:R-:W-:Y:S01]  /*0340*/  IMAD.MOV.U32 R10, RZ, RZ, RZ ;  /* 0x000000ffff0a7224 */ /* 0x000fe200078e00ff */
[----:B------:R-:W-:Y:S01]  /*0350*/  UMOV UR4, 0x3ae80f1e ;  /* 0x3ae80f1e00047882 */ /* 0x000fe20000000000 */
[----:B------:R-:W-:Y:S01]  /*0360*/  IMAD.MOV.U32 R18, RZ, RZ, -0x748574fc ;  /* 0x8b7a8b04ff127424 */ /* 0x000fe200078e00ff */
[----:B------:R-:W-:Y:S01]  /*0370*/  LOP3.LUT R9, R9, 0x3ff00000, RZ, 0xfc, !PT ;  /* 0x3ff0000009097812 */ /* 0x000fe200078efcff */
[----:B------:R-:W-:Y:S01]  /*0380*/  IMAD.MOV.U32 R19, RZ, RZ, 0x3ed0ee25 ;  /* 0x3ed0ee25ff137424 */ /* 0x000fe200078e00ff */
[----:B------:R-:W-:Y:S01]  /*0390*/  UMOV UR5, 0x3eb1380b ;  /* 0x3eb1380b00057882 */ /* 0x000fe20000000000 */
[----:B------:R-:W-:Y:S01]  /*03a0*/  LEA.HI R0, R3, R0, RZ, 0xc ;  /* 0x0000000003007211 */ /* 0x000fe200078f60ff */
[----:B------:R-:W-:Y:S01]  /*03b0*/  IMAD.MOV.U32 R23, RZ, RZ, 0x43300000 ;  /* 0x43300000ff177424 */ /* 0x000fe200078e00ff */
[----:B------:R-:W-:Y:S01]  /*03c0*/  ISETP.GE.U32.AND P0, PT, R9, 0x3ff6a09f, PT ;  /* 0x3ff6a09f0900780c */ /* 0x000fe20003f06070 */
[----:B------:R-:W-:Y:S01]  /*03d0*/  UMOV UR8, 0x80000000 ;  /* 0x8000000000087882 */ /* 0x000fe20000000000 */
[----:B------:R-:W-:-:S11]  /*03e0*/  UMOV UR9, 0x43300000 ;  /* 0x4330000000097882 */ /* 0x000fd60000000000 */
[----:B------:R-:W-:Y:S02]  /*03f0*/  @P0 VIADD R11, R9, 0xfff00000 ;  /* 0xfff00000090b0836 */ /* 0x000fe40000000000 */
[----:B------:R-:W-:Y:S02]  /*0400*/  @P0 VIADD R0, R0, 0x1 ;  /* 0x0000000100000836 */ /* 0x000fe40000000000 */
[----:B------:R-:W-:-:S03]  /*0410*/  @P0 IMAD.MOV.U32 R9, RZ, RZ, R11 ;  /* 0x000000ffff090224 */ /* 0x000fc600078e000b */
[----:B------:R-:W-:-:S03]  /*0420*/  LOP3.LUT R22, R0, 0x80000000, RZ, 0x3c, !PT ;  /* 0x8000000000167812 */ /* 0x000fc600078e3cff */
[C---:B------:R-:W-:Y:S02]  /*0430*/  DADD R16, R8.reuse, 1 ;  /* 0x3ff0000008107429 */ /* 0x040fe40000000000 */
[----:B------:R-:W-:-:S04]  /*0440*/  DADD R8, R8, -1 ;  /* 0xbff0000008087429 */ /* 0x000fc80000000000 */
[----:B------:R-:W0:Y:S02]  /*0450*/  MUFU.RCP64H R11, R17 ;  /* 0x00000011000b7308 */ /* 0x000e240000001800 */
[----:B0-----:R-:W-:-:S08]  /*0460*/  DFMA R12, -R16, R10, 1 ;  /* 0x3ff00000100c742b */ /* 0x001fd0000000010a */
[----:B------:R-:W-:-:S08]  /*0470*/  DFMA R12, R12, R12, R12 ;  /* 0x0000000c0c0c722b */ /* 0x000fd0000000000c */
[----:B------:R-:W-:-:S08]  /*0480*/  DFMA R10, R10, R12, R10 ;  /* 0x0000000c0a0a722b */ /* 0x000fd0000000000a */
[----:B------:R-:W-:-:S08]  /*0490*/  DMUL R12, R8, R10 ;  /* 0x0000000a080c7228 */ /* 0x000fd00000000000 */
[----:B------:R-:W-:-:S08]  /*04a0*/  DFMA R12, R8, R10, R12 ;  /* 0x0000000a080c722b */ /* 0x000fd0000000000c */
[----:B------:R-:W-:Y:S02]  /*04b0*/  DMUL R14, R12, R12 ;  /* 0x0000000c0c0e7228 */ /* 0x000fe40000000000 */
[----:B------:R-:W-:-:S06]  /*04c0*/  DADD R20, R8, -R12 ;  /* 0x0000000008147229 */ /* 0x000fcc000000080c */
[----:B------:R-:W-:Y:S01]  /*04d0*/  DFMA R16, R14, UR4, R18 ;  /* 0x000000040e107c2b */ /* 0x000fe20008000012 */
[----:B------:R-:W-:Y:S01]  /*04e0*/  UMOV UR4, 0x9f02676f ;  /* 0x9f02676f00047882 */ /* 0x000fe20000000000 */
[----:B------:R-:W-:Y:S01]  /*04f0*/  UMOV UR5, 0x3ef3b266 ;  /* 0x3ef3b26600057882 */ /* 0x000fe20000000000 */
[----:B------:R-:W-:-:S05]  /*0500*/  DADD R20, R20, R20 ;  /* 0x0000000014147229 */ /* 0x000fca0000000014 */
[----:B------:R-:W-:Y:S01]  /*0510*/  DFMA R16, R14, R16, UR4 ;  /* 0x000000040e107e2b */ /* 0x000fe20008000010 */
[----:B------:R-:W-:Y:S01]  /*0520*/  UMOV UR4, 0xa9ab0956 ;  /* 0xa9ab095600047882 */ /* 0x000fe20000000000 */
[----:B------:R-:W-:Y:S01]  /*0530*/  UMOV UR5, 0x3f1745cb ;  /* 0x3f1745cb00057882 */ /* 0x000fe20000000000 */
[----:B------:R-:W-:-:S05]  /*0540*/  DFMA R20, R8, -R12, R20 ;  /* 0x8000000c0814722b */ /* 0x000fca0000000014 */
[----:B------:R-:W-:Y:S01]  /*0550*/  DFMA R16, R14, R16, UR4 ;  /* 0x000000040e107e2b */ /* 0x000fe20008000010 */
[----:B------:R-:W-:Y:S01]  /*0560*/  UMOV UR4, 0x2d1b5154 ;  /* 0x2d1b515400047882 */ /* 0x000fe20000000000 */
[----:B------:R-:W-:Y:S01]  /*0570*/  UMOV UR5, 0x3f3c71c7 ;  /* 0x3f3c71c700057882 */ /* 0x000fe20000000000 */
[----:B------:R-:W-:-:S05]  /*0580*/  DMUL R20, R10, R20 ;  /* 0x000000140a147228 */ /* 0x000fca0000000000 */
[----:B------:R-:W-:Y:S01]  /*0590*/  DFMA R16, R14, R16, UR4 ;  /* 0x000000040e107e2b */ /* 0x000fe20008000010 */
[----:B------:R-:W-:Y:S01]  /*05a0*/  UMOV UR4, 0x923be72d ;  /* 0x923be72d00047882 */ /* 0x000fe20000000000 */
[----:B------:R-:W-:-:S06]  /*05b0*/  UMOV UR5, 0x3f624924 ;  /* 0x3f62492400057882 */ /* 0x000fcc0000000000 */
[----:B------:R-:W-:Y:S01]  /*05c0*/  DFMA R18, R14, R16, UR4 ;  /* 0x000000040e127e2b */ /* 0x000fe20008000010 */
[----:B------:R-:W-:Y:S01]  /*05d0*/  UMOV UR4, 0x9999a3c4 ;  /* 0x9999a3c400047882 */ /* 0x000fe20000000000 */
[----:B------:R-:W-:Y:S01]  /*05e0*/  UMOV UR5, 0x3f899999 ;  /* 0x3f89999900057882 */ /* 0x000fe20000000000 */
[----:B------:R-:W-:Y:S01]  /*05f0*/  DADD R16, R22, -UR8 ;  /* 0x8000000816107e29 */ /* 0x000fe20008000000 */
[----:B------:R-:W-:Y:S01]  /*0600*/  UMOV UR8, 0xfefa39ef ;  /* 0xfefa39ef00087882 */ /* 0x000fe20000000000 */
[----:B------:R-:W-:-:S03]  /*0610*/  UMOV UR9, 0x3fe62e42 ;  /* 0x3fe62e4200097882 */ /* 0x000fc60000000000 */
[----:B------:R-:W-:Y:S01]  /*0620*/  DFMA R18, R14, R18, UR4 ;  /* 0x000000040e127e2b */ /* 0x000fe20008000012 */
[----:B------:R-:W-:Y:S01]  /*0630*/  UMOV UR4, 0x55555554 ;  /* 0x5555555400047882 */ /* 0x000fe20000000000 */
[----:B------:R-:W-:Y:S01]  /*0640*/  UMOV UR5, 0x3fb55555 ;  /* 0x3fb5555500057882 */ /* 0x000fe20000000000 */
[----:B------:R-:W-:-:S05]  /*0650*/  DFMA R8, R16, UR8, R12 ;  /* 0x0000000810087c2b */ /* 0x000fca000800000c */
[----:B------:R-:W-:Y:S01]  /*0660*/  DFMA R18, R14, R18, UR4 ;  /* 0x000000040e127e2b */ /* 0x000fe20008000012 */
[----:B------:R-:W-:Y:S01]  /*0670*/  UMOV UR4, 0xfefa39ef ;  /* 0xfefa39ef00047882 */ /* 0x000fe20000000000 */
[----:B------:R-:W-:Y:S02]  /*0680*/  UMOV UR5, 0x3fe62e42 ;  /* 0x3fe62e4200057882 */ /* 0x000fe40000000000 */
[----:B------:R-:W-:Y:S01]  /*0690*/  DFMA R22, R16, -UR4, R8 ;  /* 0x8000000410167c2b */ /* 0x000fe20008000008 */
[----:B------:R-:W-:Y:S01]  /*06a0*/  UMOV UR4, 0x3b39803f ;  /* 0x3b39803f00047882 */ /* 0x000fe20000000000 */
[----:B------:R-:W-:Y:S02]  /*06b0*/  UMOV UR5, 0x3c7abc9e ;  /* 0x3c7abc9e00057882 */ /* 0x000fe40000000000 */
[----:B------:R-:W-:-:S04]  /*06c0*/  DMUL R18, R14, R18 ;  /* 0x000000120e127228 */ /* 0x000fc80000000000 */
[----:B------:R-:W-:-:S04]  /*06d0*/  DADD R22, -R12, R22 ;  /* 0x000000000c167229 */ /* 0x000fc80000000116 */
[----:B------:R-:W-:-:S08]  /*06e0*/  DFMA R18, R12, R18, R20 ;  /* 0x000000120c12722b */ /* 0x000fd00000000014 */
[----:B------:R-:W-:-:S08]  /*06f0*/  DADD R18, R18, -R22 ;  /* 0x0000000012127229 */ /* 0x000fd00000000816 */
[----:B------:R-:W-:-:S08]  /*0700*/  DFMA R18, R16, UR4, R18 ;  /* 0x0000000410127c2b */ /* 0x000fd00008000012 */
[----:B------:R-:W-:Y:S01]  /*0710*/  DADD R8, R8, R18 ;  /* 0x0000000008087229 */ /* 0x000fe20000000012 */
[----:B------:R-:W-:Y:S10]  /*0720*/  BRA `(.L_x_6) ;  /* 0x0000000000187947 */ /* 0x000ff40003800000 */
.L_x_5:
[----:B------:R-:W-:Y:S01]  /*0730*/  IMAD.MOV.U32 R8, RZ, RZ, 0x0 ;  /* 0x00000000ff087424 */ /* 0x000fe200078e00ff */
[----:B------:R-:W-:Y:S01]  /*0740*/  LOP3.LUT P0, RZ, R11, 0x7fffffff, RZ, 0xc0, !PT ;  /* 0x7fffffff0bff7812 */ /* 0x000fe2000780c0ff */
[----:B------:R-:W-:-:S06]  /*0750*/  IMAD.MOV.U32 R9, RZ, RZ, 0x7ff00000 ;  /* 0x7ff00000ff097424 */ /* 0x000fcc00078e00ff */
[----:B------:R-:W-:-:S10]  /*0760*/  DFMA R8, R10, R8, +INF ;  /* 0x7ff000000a08742b */ /* 0x000fd40000000008 */
[----:B------:R-:W-:Y:S02]  /*0770*/  FSEL R8, R8, RZ, P0 ;  /* 0x000000ff08087208 */ /* 0x000fe40000000000 */
[----:B------:R-:W-:-:S07]  /*0780*/  FSEL R9, R9, -QNAN , P0 ;  /* 0xfff0000009097808 */ /* 0x000fce0000000000 */
.L_x_6:
[----:B------:R-:W-:Y:S05]  /*0790*/  BSYNC.RECONVERGENT B0 ;  /* 0x0000000000007941 */ /* 0x000fea0003800200 */
.L_x_4:
[----:B------:R-:W0:Y:S01]  /*07a0*/  S2UR UR5, SR_CgaCtaId ;  /* 0x00000000000579c3 */ /* 0x000e220000008800 */
[----:B------:R-:W-:Y:S01]  /*07b0*/  DMUL R8, R8, -R6 ;  /* 0x8000000608087228 */ /* 0x000fe20000000000 */
[----:B------:R-:W-:Y:S01]  /*07c0*/  UMOV UR4, 0x400 ;  /* 0x0000040000047882 */ /* 0x000fe20000000000 */
[----:B------:R-:W-:Y:S02]  /*07d0*/  ISETP.GE.U32.AND P1, PT, R5, 0x2, PT ;  /* 0x000000020500780c */ /* 0x000fe40003f26070 */
[----:B------:R-:W-:-:S06]  /*07e0*/  ISETP.NE.AND P0, PT, R2, RZ, PT ;  /* 0x000000ff0200720c */ /* 0x000fcc0003f05270 */
[----:B------:R-:W1:Y:S01]  /*07f0*/  F2F.F32.F64 R8, R8 ;  /* 0x0000000800087310 */ /* 0x000e620000301000 */
[----:B0-----:R-:W-:-:S06]  /*0800*/  ULEA UR4, UR5, UR4, 0x18 ;  /* 0x0000000405047291 */ /* 0x001fcc000f8ec0ff */
[----:B------:R-:W-:-:S05]  /*0810*/  LEA R3, R2, UR4, 0x2 ;  /* 0x0000000402037c11 */ /* 0x000fca000f8e10ff */
[----:B-1----:R0:W-:Y:S01]  /*0820*/  STS [R3], R8 ;  /* 0x0000000803007388 */ /* 0x0021e20000000800 */
[----:B------:R-:W-:Y:S06]  /*0830*/  BAR.SYNC.DEFER_BLOCKING 0x0 ;  /* 0x0000000000007b1d */ /* 0x000fec0000010000 */
[----:B------:R-:W-:Y:S05]  /*0840*/  @!P1 BRA `(.L_x_7) ;  /* 0x00000000002c9947 */ /* 0x000fea0003800000 */
.L_x_8:
[----:B0-----:R-:W-:-:S04]  /*0850*/  SHF.R.U32.HI R8, RZ, 0x1, R5 ;  /* 0x00000001ff087819 */ /* 0x001fc80000011605 */
[----:B------:R-:W-:-:S13]  /*0860*/  ISETP.GE.U32.AND P1, PT, R2, R8, PT ;  /* 0x000000080200720c */ /* 0x000fda0003f26070 */
[----:B------:R-:W-:Y:S01]  /*0870*/  @!P1 IMAD R0, R8, 0x4, R3 ;  /* 0x0000000408009824 */ /* 0x000fe200078e0203 */
[----:B------:R-:W-:Y:S05]  /*0880*/  @!P1 LDS R7, [R3] ;  /* 0x0000000003079984 */ /* 0x000fea0000000800 */
[----:B------:R-:W0:Y:S02]  /*0890*/  @!P1 LDS R0, [R0] ;  /* 0x0000000000009984 */ /* 0x000e240000000800 */
[----:B0-----:R-:W-:-:S05]  /*08a0*/  @!P1 FADD R6, R0, R7 ;  /* 0x0000000700069221 */ /* 0x001fca0000000000 */
[----:B------:R1:W-:Y:S01]  /*08b0*/  @!P1 STS [R3], R6 ;  /* 0x0000000603009388 */ /* 0x0003e20000000800 */
[----:B------:R-:W-:Y:S01]  /*08c0*/  BAR.SYNC.DEFER_BLOCKING 0x0 ;  /* 0x0000000000007b1d */ /* 0x000fe20000010000 */
[----:B------:R-:W-:Y:S01]  /*08d0*/  ISETP.GT.U32.AND P1, PT, R5, 0x3, PT ;  /* 0x000000030500780c */ /* 0x000fe20003f24070 */
[----:B------:R-:W-:-:S12]  /*08e0*/  IMAD.MOV.U32 R5, RZ, RZ, R8 ;  /* 0x000000ffff057224 */ /* 0x000fd800078e0008 */
[----:B-1----:R-:W-:Y:S05]  /*08f0*/  @P1 BRA `(.L_x_8) ;  /* 0xfffffffc00d41947 */ /* 0x002fea000383ffff */
.L_x_7:
[----:B------:R-:W-:Y:S05]  /*0900*/  @P0 EXIT ;  /* 0x000000000000094d */ /* 0x000fea0003800000 */
[----:B------:R-:W1:Y:S01]  /*0910*/  S2UR UR5, SR_CgaCtaId ;  /* 0x00000000000579c3 */ /* 0x000e620000008800 */
[----:B------:R-:W-:-:S07]  /*0920*/  UMOV UR4, 0x400 ;  /* 0x0000040000047882 */ /* 0x000fce0000000000 */
[----:B0-----:R-:W0:Y:S01]  /*0930*/  LDC.64 R2, c[0x0][0x388] ;  /* 0x0000e200ff027b82 */ /* 0x001e220000000a00 */
[----:B-1----:R-:W-:Y:S01]  /*0940*/  ULEA UR4, UR5, UR4, 0x18 ;  /* 0x0000000405047291 */ /* 0x002fe2000f8ec0ff */
[----:B0-----:R-:W-:-:S08]  /*0950*/  IMAD.WIDE.U32 R4, R4, 0x4, R2 ;  /* 0x0000000404047825 */ /* 0x001fd000078e0002 */
[----:B------:R-:W0:Y:S04]  /*0960*/  LDS R7, [UR4] ;  /* 0x00000004ff077984 */ /* 0x000e280008000800 */
[----:B0-----:R-:W-:Y:S01]  /*0970*/  REDG.E.ADD.F32.FTZ.RN.STRONG.GPU desc[UR6][R4.64], R7 ;  /* 0x00000007040079a6 */ /* 0x001fe2000c12f306 */
[----:B------:R-:W-:Y:S05]  /*0980*/  EXIT ;  /* 0x000000000000794d */ /* 0x000fea0003800000 */
        .weak           $__internal_0_$__cuda_sm3x_div_rn_noftz_f32_slowpath
        .type           $__internal_0_$__cuda_sm3x_div_rn_noftz_f32_slowpath,@function
        .size           $__internal_0_$__cuda_sm3x_div_rn_noftz_f32_slowpath,(.L_x_21 - $__internal_0_$__cuda_sm3x_div_rn_noftz_f32_slowpath)
$__internal_0_$__cuda_sm3x_div_rn_noftz_f32_slowpath:
[----:B------:R-:W-:Y:S01]  /*0990*/  SHF.R.U32.HI R7, RZ, 0x17, R9 ;  /* 0x00000017ff077819 */ /* 0x000fe20000011609 */
[----:B------:R-:W-:Y:S01]  /*09a0*/  BSSY.RECONVERGENT B2, `(.L_x_9) ;  /* 0x0000064000027945 */ /* 0x000fe20003800200 */
[--C-:B------:R-:W-:Y:S01]  /*09b0*/  SHF.R.U32.HI R3, RZ, 0x17, R0.reuse ;  /* 0x00000017ff037819 */ /* 0x100fe20000011600 */
[----:B------:R-:W-:Y:S01]  /*09c0*/  IMAD.MOV.U32 R11, RZ, RZ, R0 ;  /* 0x000000ffff0b7224 */ /* 0x000fe200078e0000 */
[----:B------:R-:W-:Y:S02]  /*09d0*/  LOP3.LUT R10, R7, 0xff, RZ, 0xc0, !PT ;  /* 0x000000ff070a7812 */ /* 0x000fe400078ec0ff */
[----:B------:R-:W-:-:S03]  /*09e0*/  LOP3.LUT R8, R3, 0xff, RZ, 0xc0, !PT ;  /* 0x000000ff03087812 */ /* 0x000fc600078ec0ff */
[----:B------:R-:W-:Y:S02]  /*09f0*/  VIADD R13, R10, 0xffffffff ;  /* 0xffffffff0a0d7836 */ /* 0x000fe40000000000 */
[----:B------:R-:W-:-:S03]  /*0a00*/  VIADD R12, R8, 0xffffffff ;  /* 0xffffffff080c7836 */ /* 0x000fc60000000000 */
[----:B------:R-:W-:-:S04]  /*0a10*/  ISETP.GT.U32.AND P0, PT, R13, 0xfd, PT ;  /* 0x000000fd0d00780c */ /* 0x000fc80003f04070 */
[----:B------:R-:W-:-:S13]  /*0a20*/  ISETP.GT.U32.OR P0, PT, R12, 0xfd, P0 ;  /* 0x000000fd0c00780c */ /* 0x000fda0000704470 */
[----:B------:R-:W-:Y:S01]  /*0a30*/  @!P0 IMAD.MOV.U32 R7, RZ, RZ, RZ ;  /* 0x000000ffff078224 */ /* 0x000fe200078e00ff */
[----:B------:R-:W-:Y:S06]  /*0a40*/  @!P0 BRA `(.L_x_10) ;  /* 0x0000000000608947 */ /* 0x000fec0003800000 */
[----:B------:R-:W-:Y:S01]  /*0a50*/  FSETP.GTU.FTZ.AND P0, PT, |R0|, +INF , PT ;  /* 0x7f8000000000780b */ /* 0x000fe20003f1c200 */
[----:B------:R-:W-:Y:S01]  /*0a60*/  IMAD.MOV.U32 R3, RZ, RZ, R9 ;  /* 0x000000ffff037224 */ /* 0x000fe200078e0009 */
[----:B------:R-:W-:-:S04]  /*0a70*/  FSETP.GTU.FTZ.AND P1, PT, |R9|, +INF , PT ;  /* 0x7f8000000900780b */ /* 0x000fc80003f3c200 */
[----:B------:R-:W-:-:S13]  /*0a80*/  PLOP3.LUT P0, PT, P0, P1, PT, 0xf8, 0x8f ;  /* 0x00000000008f781c */ /* 0x000fda0000703f70 */
[----:B------:R-:W-:Y:S05]  /*0a90*/  @P0 BRA `(.L_x_11) ;  /* 0x00000004004c0947 */ /* 0x000fea0003800000 */
[----:B------:R-:W-:-:S13]  /*0aa0*/  LOP3.LUT P0, RZ, R9, 0x7fffffff, R11, 0xc8, !PT ;  /* 0x7fffffff09ff7812 */ /* 0x000fda000780c80b */
[----:B------:R-:W-:Y:S05]  /*0ab0*/  @!P0 BRA `(.L_x_12) ;  /* 0x00000004003c8947 */ /* 0x000fea0003800000 */
[C---:B------:R-:W-:Y:S02]  /*0ac0*/  FSETP.NEU.FTZ.AND P2, PT, |R0|.reuse, +INF , PT ;  /* 0x7f8000000000780b */ /* 0x040fe40003f5d200 */
[----:B------:R-:W-:Y:S02]  /*0ad0*/  FSETP.NEU.FTZ.AND P1, PT, |R3|, +INF , PT ;  /* 0x7f8000000300780b */ /* 0x000fe40003f3d200 */
[----:B------:R-:W-:-:S11]  /*0ae0*/  FSETP.NEU.FTZ.AND P0, PT, |R0|, +INF , PT ;  /* 0x7f8000000000780b */ /* 0x000fd60003f1d200 */
[----:B------:R-:W-:Y:S05]  /*0af0*/  @!P1 BRA !P2, `(.L_x_12) ;  /* 0x00000004002c9947 */ /* 0x000fea0005000000 */
[----:B------:R-:W-:-:S04]  /*0b00*/  LOP3.LUT P2, RZ, R11, 0x7fffffff, RZ, 0xc0, !PT ;  /* 0x7fffffff0bff7812 */ /* 0x000fc8000784c0ff */
[----:B------:R-:W-:-:S13]  /*0b10*/  PLOP3.LUT P1, PT, P1, P2, PT, 0x2f, 0xf2 ;  /* 0x0000000000f2781c */ /* 0x000fda0000f24577 */
[----:B------:R-:W-:Y:S05]  /*0b20*/  @P1 BRA `(.L_x_13) ;  /* 0x0000000400181947 */ /* 0x000fea0003800000 */
[----:B------:R-:W-:-:S04]  /*0b30*/  LOP3.LUT P1, RZ, R9, 0x7fffffff, RZ, 0xc0, !PT ;  /* 0x7fffffff09ff7812 */ /* 0x000fc8000782c0ff */
[----:B------:R-:W-:-:S13]  /*0b40*/  PLOP3.LUT P0, PT, P0, P1, PT, 0x2f, 0xf2 ;  /* 0x0000000000f2781c */ /* 0x000fda0000702577 */
[----:B------:R-:W-:Y:S05]  /*0b50*/  @P0 BRA `(.L_x_14) ;  /* 0x0000000400000947 */ /* 0x000fea0003800000 */
[----:B------:R-:W-:Y:S02]  /*0b60*/  ISETP.GE.AND P0, PT, R12, RZ, PT ;  /* 0x000000ff0c00720c */ /* 0x000fe40003f06270 */
[----:B------:R-:W-:-:S11]  /*0b70*/  ISETP.GE.AND P1, PT, R13, RZ, PT ;  /* 0x000000ff0d00720c */ /* 0x000fd60003f26270 */
[----:B------:R-:W-:Y:S02]  /*0b80*/  @P0 IMAD.MOV.U32 R7, RZ, RZ, RZ ;  /* 0x000000ffff070224 */ /* 0x000fe400078e00ff */
[----:B------:R-:W-:Y:S01]  /*0b90*/  @!P0 FFMA R11, R0, 1.84467440737095516160e+19, RZ ;  /* 0x5f800000000b8823 */ /* 0x000fe200000000ff */
[----:B------:R-:W-:Y:S02]  /*0ba0*/  @!P0 IMAD.MOV.U32 R7, RZ, RZ, -0x40 ;  /* 0xffffffc0ff078424 */ /* 0x000fe400078e00ff */
[----:B------:R-:W-:Y:S02]  /*0bb0*/  @!P1 FFMA R9, R3, 1.84467440737095516160e+19, RZ ;  /* 0x5f80000003099823 */ /* 0x000fe400000000ff */
[----:B------:R-:W-:-:S07]  /*0bc0*/  @!P1 VIADD R7, R7, 0x40 ;  /* 0x0000004007079836 */ /* 0x000fce0000000000 */
.L_x_10:
[----:B------:R-:W-:Y:S01]  /*0bd0*/  LEA R0, R10, 0xc0800000, 0x17 ;  /* 0xc08000000a007811 */ /* 0x000fe200078eb8ff */
[----:B------:R-:W-:Y:S01]  /*0be0*/  VIADD R8, R8, 0xffffff81 ;  /* 0xffffff8108087836 */ /* 0x000fe20000000000 */
[----:B------:R-:W-:Y:S03]  /*0bf0*/  BSSY.RECONVERGENT B3, `(.L_x_15) ;  /* 0x0000035000037945 */ /* 0x000fe60003800200 */
[----:B------:R-:W-:Y:S02]  /*0c00*/  IMAD.IADD R9, R9, 0x1, -R0 ;  /* 0x0000000109097824 */ /* 0x000fe400078e0a00 */
[C---:B------:R-:W-:Y:S01]  /*0c10*/  IMAD R0, R8.reuse, -0x800000, R11 ;  /* 0xff80000008007824 */ /* 0x040fe200078e020b */
[----:B------:R-:W-:Y:S01]  /*0c20*/  IADD3 R8, PT, PT, R8, 0x7f, -R10 ;  /* 0x0000007f08087810 */ /* 0x000fe20007ffe80a */
[----:B------:R-:W0:Y:S01]  /*0c30*/  MUFU.RCP R3, R9 ;  /* 0x0000000900037308 */ /* 0x000e220000001000 */
[----:B------:R-:W-:-:S03]  /*0c40*/  FADD.FTZ R13, -R9, -RZ ;  /* 0x800000ff090d7221 */ /* 0x000fc60000010100 */
[----:B------:R-:W-:Y:S02]  /*0c50*/  IMAD.IADD R8, R8, 0x1, R7 ;  /* 0x0000000108087824 */ /* 0x000fe400078e0207 */
[----:B0-----:R-:W-:-:S04]  /*0c60*/  FFMA R12, R3, R13, 1 ;  /* 0x3f800000030c7423 */ /* 0x001fc8000000000d */
[----:B------:R-:W-:-:S04]  /*0c70*/  FFMA R14, R3, R12, R3 ;  /* 0x0000000c030e7223 */ /* 0x000fc80000000003 */
[----:B------:R-:W-:-:S04]  /*0c80*/  FFMA R3, R0, R14, RZ ;  /* 0x0000000e00037223 */ /* 0x000fc800000000ff */
[----:B------:R-:W-:-:S04]  /*0c90*/  FFMA R12, R13, R3, R0 ;  /* 0x000000030d0c7223 */ /* 0x000fc80000000000 */
[----:B------:R-:W-:-:S04]  /*0ca0*/  FFMA R11, R14, R12, R3 ;  /* 0x0000000c0e0b7223 */ /* 0x000fc80000000003 */
[----:B------:R-:W-:-:S04]  /*0cb0*/  FFMA R12, R13, R11, R0 ;  /* 0x0000000b0d0c7223 */ /* 0x000fc80000000000 */
[----:B------:R-:W-:-:S05]  /*0cc0*/  FFMA R0, R14, R12, R11 ;  /* 0x0000000c0e007223 */ /* 0x000fca000000000b */
[----:B------:R-:W-:-:S04]  /*0cd0*/  SHF.R.U32.HI R3, RZ, 0x17, R0 ;  /* 0x00000017ff037819 */ /* 0x000fc80000011600 */
[----:B------:R-:W-:-:S05]  /*0ce0*/  LOP3.LUT R3, R3, 0xff, RZ, 0xc0, !PT ;  /* 0x000000ff03037812 */ /* 0x000fca00078ec0ff */
[----:B------:R-:W-:-:S04]  /*0cf0*/  IMAD.IADD R9, R3, 0x1, R8 ;  /* 0x0000000103097824 */ /* 0x000fc800078e0208 */
[----:B------:R-:W-:-:S05]  /*0d00*/  VIADD R3, R9, 0xffffffff ;  /* 0xffffffff09037836 */ /* 0x000fca0000000000 */
[----:B------:R-:W-:-:S13]  /*0d10*/  ISETP.GE.U32.AND P0, PT, R3, 0xfe, PT ;  /* 0x000000fe0300780c */ /* 0x000fda0003f06070 */
[----:B------:R-:W-:Y:S05]  /*0d20*/  @!P0 BRA `(.L_x_16) ;  /* 0x0000000000808947 */ /* 0x000fea0003800000 */
[----:B------:R-:W-:-:S13]  /*0d30*/  ISETP.GT.AND P0, PT, R9, 0xfe, PT ;  /* 0x000000fe0900780c */ /* 0x000fda0003f04270 */
[----:B------:R-:W-:Y:S05]  /*0d40*/  @P0 BRA `(.L_x_17) ;  /* 0x00000000006c0947 */ /* 0x000fea0003800000 */
[----:B------:R-:W-:-:S13]  /*0d50*/  ISETP.GE.AND P0, PT, R9, 0x1, PT ;  /* 0x000000010900780c */ /* 0x000fda0003f06270 */
[----:B------:R-:W-:Y:S05]  /*0d60*/  @P0 BRA `(.L_x_18) ;  /* 0x0000000000740947 */ /* 0x000fea0003800000 */
[----:B------:R-:W-:Y:S02]  /*0d70*/  ISETP.GE.AND P0, PT, R9, -0x18, PT ;  /* 0xffffffe80900780c */ /* 0x000fe40003f06270 */
[----:B------:R-:W-:-:S11]  /*0d80*/  LOP3.LUT R0, R0, 0x80000000, RZ, 0xc0, !PT ;  /* 0x8000000000007812 */ /* 0x000fd600078ec0ff */
[----:B------:R-:W-:Y:S05]  /*0d90*/  @!P0 BRA `(.L_x_18) ;  /* 0x0000000000688947 */ /* 0x000fea0003800000 */
[CCC-:B------:R-:W-:Y:S01]  /*0da0*/  FFMA.RZ R3, R14.reuse, R12.reuse, R11.reuse ;  /* 0x0000000c0e037223 */ /* 0x1c0fe2000000c00b */
[C---:B------:R-:W-:Y:S02]  /*0db0*/  VIADD R10, R9.reuse, 0x20 ;  /* 0x00000020090a7836 */ /* 0x040fe40000000000 */
[CCC-:B------:R-:W-:Y:S01]  /*0dc0*/  FFMA.RM R8, R14.reuse, R12.reuse, R11.reuse ;  /* 0x0000000c0e087223 */ /* 0x1c0fe2000000400b */
[----:B------:R-:W-:Y:S02]  /*0dd0*/  ISETP.NE.AND P2, PT, R9, RZ, PT ;  /* 0x000000ff0900720c */ /* 0x000fe40003f45270 */
[----:B------:R-:W-:Y:S01]  /*0de0*/  LOP3.LUT R7, R3, 0x7fffff, RZ, 0xc0, !PT ;  /* 0x007fffff03077812 */ /* 0x000fe200078ec0ff */
[----:B------:R-:W-:Y:S01]  /*0df0*/  FFMA.RP R3, R14, R12, R11 ;  /* 0x0000000c0e037223 */ /* 0x000fe2000000800b */
[----:B------:R-:W-:Y:S01]  /*0e00*/  ISETP.NE.AND P1, PT, R9, RZ, PT ;  /* 0x000000ff0900720c */ /* 0x000fe20003f25270 */
[----:B------:R-:W-:Y:S01]  /*0e10*/  IMAD.MOV R9, RZ, RZ, -R9 ;  /* 0x000000ffff097224 */ /* 0x000fe200078e0a09 */
[----:B------:R-:W-:-:S02]  /*0e20*/  LOP3.LUT R7, R7, 0x800000, RZ, 0xfc, !PT ;  /* 0x0080000007077812 */ /* 0x000fc400078efcff */
[----:B------:R-:W-:Y:S02]  /*0e30*/  FSETP.NEU.FTZ.AND P0, PT, R3, R8, PT ;  /* 0x000000080300720b */ /* 0x000fe40003f1d000 */
[----:B------:R-:W-:Y:S02]  /*0e40*/  SHF.L.U32 R10, R7, R10, RZ ;  /* 0x0000000a070a7219 */ /* 0x000fe400000006ff */
[----:B------:R-:W-:Y:S02]  /*0e50*/  SEL R8, R9, RZ, P2 ;  /* 0x000000ff09087207 */ /* 0x000fe40001000000 */
[----:B------:R-:W-:Y:S02]  /*0e60*/  ISETP.NE.AND P1, PT, R10, RZ, P1 ;  /* 0x000000ff0a00720c */ /* 0x000fe40000f25270 */
[----:B------:R-:W-:Y:S02]  /*0e70*/  SHF.R.U32.HI R8, RZ, R8, R7 ;  /* 0x00000008ff087219 */ /* 0x000fe40000011607 */
[----:B------:R-:W-:-:S02]  /*0e80*/  PLOP3.LUT P0, PT, P0, P1, PT, 0xf8, 0x8f ;  /* 0x00000000008f781c */ /* 0x000fc40000703f70 */
[----:B------:R-:W-:Y:S02]  /*0e90*/  SHF.R.U32.HI R10, RZ, 0x1, R8 ;  /* 0x00000001ff0a7819 */ /* 0x000fe40000011608 */
[----:B------:R-:W-:-:S04]  /*0ea0*/  SEL R3, RZ, 0x1, !P0 ;  /* 0x00000001ff037807 */ /* 0x000fc80004000000 */
[----:B------:R-:W-:-:S04]  /*0eb0*/  LOP3.LUT R3, R3, 0x1, R10, 0xf8, !PT ;  /* 0x0000000103037812 */ /* 0x000fc800078ef80a */
[----:B------:R-:W-:-:S05]  /*0ec0*/  LOP3.LUT R3, R3, R8, RZ, 0xc0, !PT ;  /* 0x0000000803037212 */ /* 0x000fca00078ec0ff */
[----:B------:R-:W-:-:S05]  /*0ed0*/  IMAD.IADD R3, R10, 0x1, R3 ;  /* 0x000000010a037824 */ /* 0x000fca00078e0203 */
[----:B------:R-:W-:Y:S01]  /*0ee0*/  LOP3.LUT R0, R3, R0, RZ, 0xfc, !PT ;  /* 0x0000000003007212 */ /* 0x000fe200078efcff */
[----:B------:R-:W-:Y:S06]  /*0ef0*/  BRA `(.L_x_18) ;  /* 0x0000000000107947 */ /* 0x000fec0003800000 */
.L_x_17:
[----:B------:R-:W-:-:S04]  /*0f00*/  LOP3.LUT R0, R0, 0x80000000, RZ, 0xc0, !PT ;  /* 0x8000000000007812 */ /* 0x000fc800078ec0ff */
[----:B------:R-:W-:Y:S01]  /*0f10*/  LOP3.LUT R0, R0, 0x7f800000, RZ, 0xfc, !PT ;  /* 0x7f80000000007812 */ /* 0x000fe200078efcff */
[----:B------:R-:W-:Y:S06]  /*0f20*/  BRA `(.L_x_18) ;  /* 0x0000000000047947 */ /* 0x000fec0003800000 */
.L_x_16:
[----:B------:R-:W-:-:S07]  /*0f30*/  IMAD R0, R8, 0x800000, R0 ;  /* 0x0080000008007824 */ /* 0x000fce00078e0200 */
.L_x_18:
[----:B------:R-:W-:Y:S05]  /*0f40*/  BSYNC.RECONVERGENT B3 ;  /* 0x0000000000037941 */ /* 0x000fea0003800200 */
.L_x_15:
[----:B------:R-:W-:Y:S05]  /*0f50*/  BRA `(.L_x_19) ;  /* 0x0000000000207947 */ /* 0x000fea0003800000 */
.L_x_14:
[----:B------:R-:W-:-:S04]  /*0f60*/  LOP3.LUT R0, R9, 0x80000000, R11, 0x48, !PT ;  /* 0x8000000009007812 */ /* 0x000fc800078e480b */
[----:B------:R-:W-:Y:S01]  /*0f70*/  LOP3.LUT R0, R0, 0x7f800000, RZ, 0xfc, !PT ;  /* 0x7f80000000007812 */ /* 0x000fe200078efcff */
[----:B------:R-:W-:Y:S06]  /*0f80*/  BRA `(.L_x_19) ;  /* 0x0000000000147947 */ /* 0x000fec0003800000 */
.L_x_13:
[----:B------:R-:W-:Y:S01]  /*0f90*/  LOP3.LUT R0, R9, 0x80000000, R11, 0x48, !PT ;  /* 0x8000000009007812 */ /* 0x000fe200078e480b */
[----:B------:R-:W-:Y:S06]  /*0fa0*/  BRA `(.L_x_19) ;  /* 0x00000000000c7947 */ /* 0x000fec0003800000 */
.L_x_12:
[----:B------:R-:W0:Y:S01]  /*0fb0*/  MUFU.RSQ R0, -QNAN ;  /* 0xffc0000000007908 */ /* 0x000e220000001400 */
[----:B------:R-:W-:Y:S05]  /*0fc0*/  BRA `(.L_x_19) ;  /* 0x0000000000047947 */ /* 0x000fea0003800000 */
.L_x_11:
[----:B------:R-:W-:-:S07]  /*0fd0*/  FADD.FTZ R0, R0, R3 ;  /* 0x0000000300007221 */ /* 0x000fce0000010000 */
.L_x_19:
[----:B------:R-:W-:Y:S05]  /*0fe0*/  BSYNC.RECONVERGENT B2 ;  /* 0x0000000000027941 */ /* 0x000fea0003800200 */
.L_x_9:
[----:B------:R-:W-:-:S04]  /*0ff0*/  IMAD.MOV.U32 R7, RZ, RZ, 0x0 ;  /* 0x00000000ff077424 */ /* 0x000fc800078e00ff */
[----:B0-----:R-:W-:Y:S05]  /*1000*/  RET.REL.NODEC R6 `(entropy) ;  /* 0xffffffec06fc7950 */ /* 0x001fea0003c3ffff */
.L_x_20:
[----:B------:R-:W-:-:S00]  /*1010*/  BRA `(.L_x_20) ;  /* 0xfffffffc00fc7947 */ /* 0x000fc0000383ffff */
[----:B------:R-:W-:-:S00]  /*1020*/  NOP ;  /* 0x0000000000007918 */ /* 0x000fc00000000000 */
        /* <DEDUP_REMOVED lines=13> */
.L_x_21:


//--------------------- .nv.shared.entropy        --------------------------
	.section	.nv.shared.entropy,"aw",@nobits
	.sectionflags	@""
	.align	4
.nv.shared.entropy:
	.zero		5120


//--------------------- .nv.shared.reserved.0     --------------------------
	.section	.nv.shared.reserved.0,"aw",@nobits
	.weak		__nv_reservedSMEM_offset_0_alias
	.size		__nv_reservedSMEM_offset_0_alias, 0, 64
	.other		__nv_reservedSMEM_offset_0_alias,@"STO_CUDA_RESERVED_SHARED STV_DEFAULT"
__nv_reservedSMEM_offset_0_alias:
	.zero		0
	.zero		64


//--------------------- .nv.constant0.entropy     --------------------------
	.section	.nv.constant0.entropy,"a",@progbits
	.sectionflags	@""
	.align	4
.nv.constant0.entropy:
	.zero		924


//--------------------- SYMBOLS --------------------------

	.type		.nv.reservedSmem.offset0,@object
	.size		.nv.reservedSmem.offset0,0x4
	.type		.nv.reservedSmem.cap,@object
	.size		.nv.reservedSmem.cap,0x4
